//
// Generated by NVIDIA NVVM Compiler
//
// Compiler Build ID: CL-36424714
// Cuda compilation tools, release 13.0, V13.0.88
// Based on NVVM 20.0.0
//

.version 9.0
.target sm_100
.address_size 64

	// .globl	_Z9addKernelPKfS0_Pfm

.visible .entry _Z9addKernelPKfS0_Pfm(
	.param .u64 .ptr .align 1 _Z9addKernelPKfS0_Pfm_param_0,
	.param .u64 .ptr .align 1 _Z9addKernelPKfS0_Pfm_param_1,
	.param .u64 .ptr .align 1 _Z9addKernelPKfS0_Pfm_param_2,
	.param .u64 _Z9addKernelPKfS0_Pfm_param_3
)
{
	.reg .pred 	%p<2>;
	.reg .b32 	%r<5>;
	.reg .b32 	%f<4>;
	.reg .b64 	%rd<13>;

	ld.param.u64 	%rd2, [_Z9addKernelPKfS0_Pfm_param_0];
	ld.param.u64 	%rd3, [_Z9addKernelPKfS0_Pfm_param_1];
	ld.param.u64 	%rd4, [_Z9addKernelPKfS0_Pfm_param_2];
	ld.param.u64 	%rd5, [_Z9addKernelPKfS0_Pfm_param_3];
	mov.u32 	%r1, %ntid.x;
	mov.u32 	%r2, %ctaid.x;
	mov.u32 	%r3, %tid.x;
	mad.lo.s32 	%r4, %r1, %r2, %r3;
	cvt.s64.s32 	%rd1, %r4;
	setp.le.u64 	%p1, %rd5, %rd1;
	@%p1 bra 	$L__BB0_2;
	cvta.to.global.u64 	%rd6, %rd2;
	cvta.to.global.u64 	%rd7, %rd3;
	cvta.to.global.u64 	%rd8, %rd4;
	shl.b64 	%rd9, %rd1, 2;
	add.s64 	%rd10, %rd6, %rd9;
	ld.global.f32 	%f1, [%rd10];
	add.s64 	%rd11, %rd7, %rd9;
	ld.global.f32 	%f2, [%rd11];
	add.f32 	%f3, %f1, %f2;
	add.s64 	%rd12, %rd8, %rd9;
	st.global.f32 	[%rd12], %f3;
$L__BB0_2:
	ret;

}
	// .globl	_Z14scaleAddKernelPKfPfffm
.visible .entry _Z14scaleAddKernelPKfPfffm(
	.param .u64 .ptr .align 1 _Z14scaleAddKernelPKfPfffm_param_0,
	.param .u64 .ptr .align 1 _Z14scaleAddKernelPKfPfffm_param_1,
	.param .f32 _Z14scaleAddKernelPKfPfffm_param_2,
	.param .f32 _Z14scaleAddKernelPKfPfffm_param_3,
	.param .u64 _Z14scaleAddKernelPKfPfffm_param_4
)
{
	.reg .pred 	%p<2>;
	.reg .b32 	%r<5>;
	.reg .b32 	%f<5>;
	.reg .b64 	%rd<10>;

	ld.param.u64 	%rd2, [_Z14scaleAddKernelPKfPfffm_param_0];
	ld.param.u64 	%rd3, [_Z14scaleAddKernelPKfPfffm_param_1];
	ld.param.f32 	%f1, [_Z14scaleAddKernelPKfPfffm_param_2];
	ld.param.f32 	%f2, [_Z14scaleAddKernelPKfPfffm_param_3];
	ld.param.u64 	%rd4, [_Z14scaleAddKernelPKfPfffm_param_4];
	mov.u32 	%r1, %ntid.x;
	mov.u32 	%r2, %ctaid.x;
	mov.u32 	%r3, %tid.x;
	mad.lo.s32 	%r4, %r1, %r2, %r3;
	cvt.s64.s32 	%rd1, %r4;
	setp.le.u64 	%p1, %rd4, %rd1;
	@%p1 bra 	$L__BB1_2;
	cvta.to.global.u64 	%rd5, %rd2;
	cvta.to.global.u64 	%rd6, %rd3;
	shl.b64 	%rd7, %rd1, 2;
	add.s64 	%rd8, %rd5, %rd7;
	ld.global.f32 	%f3, [%rd8];
	fma.rn.f32 	%f4, %f1, %f3, %f2;
	add.s64 	%rd9, %rd6, %rd7;
	st.global.f32 	[%rd9], %f4;
$L__BB1_2:
	ret;

}


// ===== COMPILED SASS (sm_100) =====

	.target	sm_100

	.elftype	@"ET_EXEC"


//--------------------- .note.nv.tkinfo           --------------------------
	.section	.note.nv.tkinfo,"",@"SHT_NOTE"
	.sectionflags	@"SHF_NOTE_NV_TKINFO"
	.tkinfo
        /*0018*/ 	.word	0x00000002
        /*0030*/ 	.string	""
        /*0030*/ 	.string	"ptxas"
        /*0030*/ 	.string	"Cuda compilation tools, release 13.0, V13.0.88"
        /*0030*/ 	.string	"Build cuda_13.0.r13.0/compiler.36424714_0"
        /*0030*/ 	.string	"-arch sm_100 -m 64 "



//--------------------- .note.nv.cuinfo           --------------------------
	.section	.note.nv.cuinfo,"",@"SHT_NOTE"
	.sectionflags	@"SHF_NOTE_NV_CUINFO"
        /*0018*/ 	.short	0x0002
        /*001a*/ 	.short	0x0064
        /*001c*/ 	.short	0x0082
	.zero		2


//--------------------- .nv.info                  --------------------------
	.section	.nv.info,"",@"SHT_CUDA_INFO"
	.align	4


	//----- nvinfo : EIATTR_REGCOUNT
	.align		4
        /*0000*/ 	.byte	0x04, 0x2f
        /*0002*/ 	.short	(.L_1 - .L_0)
	.align		4
.L_0:
        /*0004*/ 	.word	index@(_Z9addKernelPKfS0_Pfm)
        /*0008*/ 	.word	0x0000000c


	//----- nvinfo : EIATTR_FRAME_SIZE
	.align		4
.L_1:
        /*000c*/ 	.byte	0x04, 0x11
        /*000e*/ 	.short	(.L_3 - .L_2)
	.align		4
.L_2:
        /*0010*/ 	.word	index@(_Z9addKernelPKfS0_Pfm)
        /*0014*/ 	.word	0x00000000


	//----- nvinfo : EIATTR_REGCOUNT
	.align		4
.L_3:
        /*0018*/ 	.byte	0x04, 0x2f
        /*001a*/ 	.short	(.L_5 - .L_4)
	.align		4
.L_4:
        /*001c*/ 	.word	index@(_Z14scaleAddKernelPKfPfffm)
        /*0020*/ 	.word	0x0000000a


	//----- nvinfo : EIATTR_FRAME_SIZE
	.align		4
.L_5:
        /*0024*/ 	.byte	0x04, 0x11
        /*0026*/ 	.short	(.L_7 - .L_6)
	.align		4
.L_6:
        /*0028*/ 	.word	index@(_Z14scaleAddKernelPKfPfffm)
        /*002c*/ 	.word	0x00000000


	//----- nvinfo : EIATTR_MIN_STACK_SIZE
	.align		4
.L_7:
        /*0030*/ 	.byte	0x04, 0x12
        /*0032*/ 	.short	(.L_9 - .L_8)
	.align		4
.L_8:
        /*0034*/ 	.word	index@(_Z14scaleAddKernelPKfPfffm)
        /*0038*/ 	.word	0x00000000


	//----- nvinfo : EIATTR_MIN_STACK_SIZE
	.align		4
.L_9:
        /*003c*/ 	.byte	0x04, 0x12
        /*003e*/ 	.short	(.L_11 - .L_10)
	.align		4
.L_10:
        /*0040*/ 	.word	index@(_Z9addKernelPKfS0_Pfm)
        /*0044*/ 	.word	0x00000000
.L_11:


//--------------------- .nv.compat                --------------------------
	.section	.nv.compat,"",@"SHT_CUDA_COMPAT_INFO"
	.align	4
        /*0000*/ 	.byte	0x02, 0x09, 0x00, 0x00, 0x02, 0x02, 0x01, 0x00, 0x02, 0x05, 0x05, 0x00, 0x03, 0x07, 0x01, 0x01
        /*0010*/ 	.byte	0x02, 0x03, 0x00, 0x00, 0x02, 0x06, 0x01, 0x00, 0x04, 0x0b, 0x08, 0x00, 0x09, 0x00, 0x00, 0x00
        /*0020*/ 	.byte	0x00, 0x00, 0x00, 0x00


//--------------------- .nv.info._Z14scaleAddKernelPKfPfffm --------------------------
	.section	.nv.info._Z14scaleAddKernelPKfPfffm,"",@"SHT_CUDA_INFO"
	.sectionflags	@""
	.align	4


	//----- nvinfo : EIATTR_CUDA_API_VERSION
	.align		4
        /*0000*/ 	.byte	0x04, 0x37
        /*0002*/ 	.short	(.L_13 - .L_12)
.L_12:
        /*0004*/ 	.word	0x00000082


	//----- nvinfo : EIATTR_KPARAM_INFO
	.align		4
.L_13:
        /*0008*/ 	.byte	0x04, 0x17
        /*000a*/ 	.short	(.L_15 - .L_14)
.L_14:
        /*000c*/ 	.word	0x00000000
        /*0010*/ 	.short	0x0004
        /*0012*/ 	.short	0x0018
        /*0014*/ 	.byte	0x00, 0xf0, 0x21, 0x00


	//----- nvinfo : EIATTR_KPARAM_INFO
	.align		4
.L_15:
        /*0018*/ 	.byte	0x04, 0x17
        /*001a*/ 	.short	(.L_17 - .L_16)
.L_16:
        /*001c*/ 	.word	0x00000000
        /*0020*/ 	.short	0x0003
        /*0022*/ 	.short	0x0014
        /*0024*/ 	.byte	0x00, 0xf0, 0x11, 0x00


	//----- nvinfo : EIATTR_KPARAM_INFO
	.align		4
.L_17:
        /*0028*/ 	.byte	0x04, 0x17
        /*002a*/ 	.short	(.L_19 - .L_18)
.L_18:
        /*002c*/ 	.word	0x00000000
        /*0030*/ 	.short	0x0002
        /*0032*/ 	.short	0x0010
        /*0034*/ 	.byte	0x00, 0xf0, 0x11, 0x00


	//----- nvinfo : EIATTR_KPARAM_INFO
	.align		4
.L_19:
        /*0038*/ 	.byte	0x04, 0x17
        /*003a*/ 	.short	(.L_21 - .L_20)
.L_20:
        /*003c*/ 	.word	0x00000000
        /*0040*/ 	.short	0x0001
        /*0042*/ 	.short	0x0008
        /*0044*/ 	.byte	0x00, 0xf5, 0x21, 0x00


	//----- nvinfo : EIATTR_KPARAM_INFO
	.align		4
.L_21:
        /*0048*/ 	.byte	0x04, 0x17
        /*004a*/ 	.short	(.L_23 - .L_22)
.L_22:
        /*004c*/ 	.word	0x00000000
        /*0050*/ 	.short	0x0000
        /*0052*/ 	.short	0x0000
        /*0054*/ 	.byte	0x00, 0xf5, 0x21, 0x00


	//----- nvinfo : EIATTR_SPARSE_MMA_MASK
	.align		4
.L_23:
        /*0058*/ 	.byte	0x03, 0x50
        /*005a*/ 	.short	0x0000


	//----- nvinfo : EIATTR_MAXREG_COUNT
	.align		4
        /*005c*/ 	.byte	0x03, 0x1b
        /*005e*/ 	.short	0x00ff


	//----- nvinfo : EIATTR_MERCURY_ISA_VERSION
	.align		4
        /*0060*/ 	.byte	0x03, 0x5f
        /*0062*/ 	.short	0x0101


	//----- nvinfo : EIATTR_VRC_CTA_INIT_COUNT
	.align		4
        /*0064*/ 	.byte	0x02, 0x4a
	.zero		1
	.zero		1


	//----- nvinfo : EIATTR_EXIT_INSTR_OFFSETS
	.align		4
        /*0068*/ 	.byte	0x04, 0x1c
        /*006a*/ 	.short	(.L_25 - .L_24)


	//   ....[0]....
.L_24:
        /*006c*/ 	.word	0x00000090


	//   ....[1]....
        /*0070*/ 	.word	0x00000160


	//----- nvinfo : EIATTR_CBANK_PARAM_SIZE
	.align		4
.L_25:
        /*0074*/ 	.byte	0x03, 0x19
        /*0076*/ 	.short	0x0020


	//----- nvinfo : EIATTR_PARAM_CBANK
	.align		4
        /*0078*/ 	.byte	0x04, 0x0a
        /*007a*/ 	.short	(.L_27 - .L_26)
	.align		4
.L_26:
        /*007c*/ 	.word	index@(.nv.constant0._Z14scaleAddKernelPKfPfffm)
        /*0080*/ 	.short	0x0380
        /*0082*/ 	.short	0x0020


	//----- nvinfo : EIATTR_SW_WAR
	.align		4
.L_27:
        /*0084*/ 	.byte	0x04, 0x36
        /*0086*/ 	.short	(.L_29 - .L_28)
.L_28:
        /*0088*/ 	.word	0x00000008
.L_29:


//--------------------- .nv.info._Z9addKernelPKfS0_Pfm --------------------------
	.section	.nv.info._Z9addKernelPKfS0_Pfm,"",@"SHT_CUDA_INFO"
	.sectionflags	@""
	.align	4


	//----- nvinfo : EIATTR_CUDA_API_VERSION
	.align		4
        /*0000*/ 	.byte	0x04, 0x37
        /*0002*/ 	.short	(.L_31 - .L_30)
.L_30:
        /*0004*/ 	.word	0x00000082


	//----- nvinfo : EIATTR_KPARAM_INFO
	.align		4
.L_31:
        /*0008*/ 	.byte	0x04, 0x17
        /*000a*/ 	.short	(.L_33 - .L_32)
.L_32:
        /*000c*/ 	.word	0x00000000
        /*0010*/ 	.short	0x0003
        /*0012*/ 	.short	0x0018
        /*0014*/ 	.byte	0x00, 0xf0, 0x21, 0x00


	//----- nvinfo : EIATTR_KPARAM_INFO
	.align		4
.L_33:
        /*0018*/ 	.byte	0x04, 0x17
        /*001a*/ 	.short	(.L_35 - .L_34)
.L_34:
        /*001c*/ 	.word	0x00000000
        /*0020*/ 	.short	0x0002
        /*0022*/ 	.short	0x0010
        /*0024*/ 	.byte	0x00, 0xf5, 0x21, 0x00


	//----- nvinfo : EIATTR_KPARAM_INFO
	.align		4
.L_35:
        /*0028*/ 	.byte	0x04, 0x17
        /*002a*/ 	.short	(.L_37 - .L_36)
.L_36:
        /*002c*/ 	.word	0x00000000
        /*0030*/ 	.short	0x0001
        /*0032*/ 	.short	0x0008
        /*0034*/ 	.byte	0x00, 0xf5, 0x21, 0x00


	//----- nvinfo : EIATTR_KPARAM_INFO
	.align		4
.L_37:
        /*0038*/ 	.byte	0x04, 0x17
        /*003a*/ 	.short	(.L_39 - .L_38)
.L_38:
        /*003c*/ 	.word	0x00000000
        /*0040*/ 	.short	0x0000
        /*0042*/ 	.short	0x0000
        /*0044*/ 	.byte	0x00, 0xf5, 0x21, 0x00


	//----- nvinfo : EIATTR_SPARSE_MMA_MASK
	.align		4
.L_39:
        /*0048*/ 	.byte	0x03, 0x50
        /*004a*/ 	.short	0x0000


	//----- nvinfo : EIATTR_MAXREG_COUNT
	.align		4
        /*004c*/ 	.byte	0x03, 0x1b
        /*004e*/ 	.short	0x00ff


	//----- nvinfo : EIATTR_MERCURY_ISA_VERSION
	.align		4
        /*0050*/ 	.byte	0x03, 0x5f
        /*0052*/ 	.short	0x0101


	//----- nvinfo : EIATTR_VRC_CTA_INIT_COUNT
	.align		4
        /*0054*/ 	.byte	0x02, 0x4a
	.zero		1
	.zero		1


	//----- nvinfo : EIATTR_EXIT_INSTR_OFFSETS
	.align		4
        /*0058*/ 	.byte	0x04, 0x1c
        /*005a*/ 	.short	(.L_41 - .L_40)


	//   ....[0]....
.L_40:
        /*005c*/ 	.word	0x00000090


	//   ....[1]....
        /*0060*/ 	.word	0x00000190


	//----- nvinfo : EIATTR_CBANK_PARAM_SIZE
	.align		4
.L_41:
        /*0064*/ 	.byte	0x03, 0x19
        /*0066*/ 	.short	0x0020


	//----- nvinfo : EIATTR_PARAM_CBANK
	.align		4
        /*0068*/ 	.byte	0x04, 0x0a
        /*006a*/ 	.short	(.L_43 - .L_42)
	.align		4
.L_42:
        /*006c*/ 	.word	index@(.nv.constant0._Z9addKernelPKfS0_Pfm)
        /*0070*/ 	.short	0x0380
        /*0072*/ 	.short	0x0020


	//----- nvinfo : EIATTR_SW_WAR
	.align		4
.L_43:
        /*0074*/ 	.byte	0x04, 0x36
        /*0076*/ 	.short	(.L_45 - .L_44)
.L_44:
        /*0078*/ 	.word	0x00000008
.L_45:


//--------------------- .nv.callgraph             --------------------------
	.section	.nv.callgraph,"",@"SHT_CUDA_CALLGRAPH"
	.align	4
	.sectionentsize	8
	.align		4
        /*0000*/ 	.word	0x00000000
	.align		4
        /*0004*/ 	.word	0xffffffff
	.align		4
        /*0008*/ 	.word	0x00000000
	.align		4
        /*000c*/ 	.word	0xfffffffe
	.align		4
        /*0010*/ 	.word	0x00000000
	.align		4
        /*0014*/ 	.word	0xfffffffd
	.align		4
        /*0018*/ 	.word	0x00000000
	.align		4
        /*001c*/ 	.word	0xfffffffc


//--------------------- .text._Z14scaleAddKernelPKfPfffm --------------------------
	.section	.text._Z14scaleAddKernelPKfPfffm,"ax",@progbits
	.align	128
        .global         _Z14scaleAddKernelPKfPfffm
        .type           _Z14scaleAddKernelPKfPfffm,@function
        .size           _Z14scaleAddKernelPKfPfffm,(.L_x_2 - _Z14scaleAddKernelPKfPfffm)
        .other          _Z14scaleAddKernelPKfPfffm,@"STO_CUDA_ENTRY STV_DEFAULT"
_Z14scaleAddKernelPKfPfffm:
.text._Z14scaleAddKernelPKfPfffm:
[----:B------:R-:W-:Y:S01]  /*0000*/  LDC R1, c[0x0][0x37c] ;  /* 0x0000df00ff017b82 */ /* 0x000fe20000000800 */
[----:B------:R-:W0:Y:S01]  /*0010*/  S2R R0, SR_CTAID.X ;  /* 0x0000000000007919 */ /* 0x000e220000002500 */
[----:B------:R-:W0:Y:S01]  /*0020*/  LDCU UR4, c[0x0][0x360] ;  /* 0x00006c00ff0477ac */ /* 0x000e220008000800 */
[----:B------:R-:W0:Y:S01]  /*0030*/  S2R R3, SR_TID.X ;  /* 0x0000000000037919 */ /* 0x000e220000002100 */
[----:B------:R-:W1:Y:S01]  /*0040*/  LDCU.64 UR6, c[0x0][0x398] ;  /* 0x00007300ff0677ac */ /* 0x000e620008000a00 */
[----:B0-----:R-:W-:-:S05]  /*0050*/  IMAD R0, R0, UR4, R3 ;  /* 0x0000000400007c24 */ /* 0x001fca000f8e0203 */
[----:B-1----:R-:W-:Y:S02]  /*0060*/  ISETP.GE.U32.AND P0, PT, R0, UR6, PT ;  /* 0x0000000600007c0c */ /* 0x002fe4000bf06070 */
[----:B------:R-:W-:-:S04]  /*0070*/  SHF.R.S32.HI R3, RZ, 0x1f, R0 ;  /* 0x0000001fff037819 */ /* 0x000fc80000011400 */
[----:B------:R-:W-:-:S13]  /*0080*/  ISETP.GE.U32.AND.EX P0, PT, R3, UR7, PT, P0 ;  /* 0x0000000703007c0c */ /* 0x000fda000bf06100 */
[----:B------:R-:W-:Y:S05]  /*0090*/  @P0 EXIT ;  /* 0x000000000000094d */ /* 0x000fea0003800000 */
[----:B------:R-:W0:Y:S01]  /*00a0*/  LDCU.128 UR8, c[0x0][0x380] ;  /* 0x00007000ff0877ac */ /* 0x000e220008000c00 */
[C---:B------:R-:W-:Y:S01]  /*00b0*/  IMAD.SHL.U32 R4, R0.reuse, 0x4, RZ ;  /* 0x0000000400047824 */ /* 0x040fe200078e00ff */
[----:B------:R-:W-:Y:S01]  /*00c0*/  SHF.L.U64.HI R0, R0, 0x2, R3 ;  /* 0x0000000200007819 */ /* 0x000fe20000010203 */
[----:B------:R-:W1:Y:S01]  /*00d0*/  LDC.64 R6, c[0x0][0x390] ;  /* 0x0000e400ff067b82 */ /* 0x000e620000000a00 */
[----:B------:R-:W2:Y:S02]  /*00e0*/  LDCU.64 UR4, c[0x0][0x358] ;  /* 0x00006b00ff0477ac */ /* 0x000ea40008000a00 */
[----:B0-----:R-:W-:-:S04]  /*00f0*/  IADD3 R2, P0, PT, R4, UR8, RZ ;  /* 0x0000000804027c10 */ /* 0x001fc8000ff1e0ff */
[----:B------:R-:W-:-:S05]  /*0100*/  IADD3.X R3, PT, PT, R0, UR9, RZ, P0, !PT ;  /* 0x0000000900037c10 */ /* 0x000fca00087fe4ff */
[----:B--2---:R-:W1:Y:S01]  /*0110*/  LDG.E R2, desc[UR4][R2.64] ;  /* 0x0000000402027981 */ /* 0x004e62000c1e1900 */
[----:B------:R-:W-:-:S04]  /*0120*/  IADD3 R4, P0, PT, R4, UR10, RZ ;  /* 0x0000000a04047c10 */ /* 0x000fc8000ff1e0ff */
[----:B------:R-:W-:Y:S01]  /*0130*/  IADD3.X R5, PT, PT, R0, UR11, RZ, P0, !PT ;  /* 0x0000000b00057c10 */ /* 0x000fe200087fe4ff */
[----:B-1----:R-:W-:-:S05]  /*0140*/  FFMA R7, R2, R6, R7 ;  /* 0x0000000602077223 */ /* 0x002fca0000000007 */
[----:B------:R-:W-:Y:S01]  /*0150*/  STG.E desc[UR4][R4.64], R7 ;  /* 0x0000000704007986 */ /* 0x000fe2000c101904 */
[----:B------:R-:W-:Y:S05]  /*0160*/  EXIT ;  /* 0x000000000000794d */ /* 0x000fea0003800000 */
.L_x_0:
[----:B------:R-:W-:-:S00]  /*0170*/  BRA `(.L_x_0) ;  /* 0xfffffffc00fc7947 */ /* 0x000fc0000383ffff */
[----:B------:R-:W-:-:S00]  /*0180*/  NOP ;  /* 0x0000000000007918 */ /* 0x000fc00000000000 */
[----:B------:R-:W-:-:S00]  /*0190*/  NOP ;  /* 0x0000000000007918 */ /* 0x000fc00000000000 */
[----:B------:R-:W-:-:S00]  /*01a0*/  NOP ;  /* 0x0000000000007918 */ /* 0x000fc00000000000 */
[----:B------:R-:W-:-:S00]  /*01b0*/  NOP ;  /* 0x0000000000007918 */ /* 0x000fc00000000000 */
[----:B------:R-:W-:-:S00]  /*01c0*/  NOP ;  /* 0x0000000000007918 */ /* 0x000fc00000000000 */
[----:B------:R-:W-:-:S00]  /*01d0*/  NOP ;  /* 0x0000000000007918 */ /* 0x000fc00000000000 */
[----:B------:R-:W-:-:S00]  /*01e0*/  NOP ;  /* 0x0000000000007918 */ /* 0x000fc00000000000 */
[----:B------:R-:W-:-:S00]  /*01f0*/  NOP ;  /* 0x0000000000007918 */ /* 0x000fc00000000000 */
.L_x_2:


//--------------------- .text._Z9addKernelPKfS0_Pfm --------------------------
	.section	.text._Z9addKernelPKfS0_Pfm,"ax",@progbits
	.align	128
        .global         _Z9addKernelPKfS0_Pfm
        .type           _Z9addKernelPKfS0_Pfm,@function
        .size           _Z9addKernelPKfS0_Pfm,(.L_x_3 - _Z9addKernelPKfS0_Pfm)
        .other          _Z9addKernelPKfS0_Pfm,@"STO_CUDA_ENTRY STV_DEFAULT"
_Z9addKernelPKfS0_Pfm:
.text._Z9addKernelPKfS0_Pfm:
        /* <DEDUP_REMOVED lines=13> */
[----:B------:R-:W1:Y:S01]  /*00d0*/  LDCU.64 UR4, c[0x0][0x358] ;  /* 0x00006b00ff0477ac */ /* 0x000e620008000a00 */
[----:B------:R-:W2:Y:S02]  /*00e0*/  LDCU.64 UR6, c[0x0][0x390] ;  /* 0x00007200ff0677ac */ /* 0x000ea40008000a00 */
[C---:B0-----:R-:W-:Y:S02]  /*00f0*/  IADD3 R4, P1, PT, R6.reuse, UR10, RZ ;  /* 0x0000000a06047c10 */ /* 0x041fe4000ff3e0ff */
[----:B------:R-:W-:Y:S02]  /*0100*/  IADD3 R2, P0, PT, R6, UR8, RZ ;  /* 0x0000000806027c10 */ /* 0x000fe4000ff1e0ff */
[----:B------:R-:W-:-:S02]  /*0110*/  IADD3.X R5, PT, PT, R0, UR11, RZ, P1, !PT ;  /* 0x0000000b00057c10 */ /* 0x000fc40008ffe4ff */
[----:B------:R-:W-:-:S04]  /*0120*/  IADD3.X R3, PT, PT, R0, UR9, RZ, P0, !PT ;  /* 0x0000000900037c10 */ /* 0x000fc800087fe4ff */
[----:B-1----:R-:W3:Y:S04]  /*0130*/  LDG.E R5, desc[UR4][R4.64] ;  /* 0x0000000404057981 */ /* 0x002ee8000c1e1900 */
[----:B------:R-:W3:Y:S01]  /*0140*/  LDG.E R2, desc[UR4][R2.64] ;  /* 0x0000000402027981 */ /* 0x000ee2000c1e1900 */
[----:B--2---:R-:W-:-:S04]  /*0150*/  IADD3 R6, P0, PT, R6, UR6, RZ ;  /* 0x0000000606067c10 */ /* 0x004fc8000ff1e0ff */
[----:B------:R-:W-:Y:S01]  /*0160*/  IADD3.X R7, PT, PT, R0, UR7, RZ, P0, !PT ;  /* 0x0000000700077c10 */ /* 0x000fe200087fe4ff */
[----:B---3--:R-:W-:-:S05]  /*0170*/  FADD R9, R2, R5 ;  /* 0x0000000502097221 */ /* 0x008fca0000000000 */
[----:B------:R-:W-:Y:S01]  /*0180*/  STG.E desc[UR4][R6.64], R9 ;  /* 0x0000000906007986 */ /* 0x000fe2000c101904 */
[----:B------:R-:W-:Y:S05]  /*0190*/  EXIT ;  /* 0x000000000000794d */ /* 0x000fea0003800000 */
.L_x_1:
        /* <DEDUP_REMOVED lines=14> */
.L_x_3:


//--------------------- .nv.shared.reserved.0     --------------------------
	.section	.nv.shared.reserved.0,"aw",@nobits
	.weak		__nv_reservedSMEM_offset_0_alias
	.size		__nv_reservedSMEM_offset_0_alias, 0, 64
	.other		__nv_reservedSMEM_offset_0_alias,@"STO_CUDA_RESERVED_SHARED STV_DEFAULT"
__nv_reservedSMEM_offset_0_alias:
	.zero		0
	.zero		64


//--------------------- .nv.constant0._Z14scaleAddKernelPKfPfffm --------------------------
	.section	.nv.constant0._Z14scaleAddKernelPKfPfffm,"a",@progbits
	.sectionflags	@""
	.align	4
.nv.constant0._Z14scaleAddKernelPKfPfffm:
	.zero		928


//--------------------- .nv.constant0._Z9addKernelPKfS0_Pfm --------------------------
	.section	.nv.constant0._Z9addKernelPKfS0_Pfm,"a",@progbits
	.sectionflags	@""
	.align	4
.nv.constant0._Z9addKernelPKfS0_Pfm:
	.zero		928


//--------------------- SYMBOLS --------------------------

	.type		.nv.reservedSmem.offset0,@object
	.size		.nv.reservedSmem.offset0,0x4
